//
// Generated by NVIDIA NVVM Compiler
//
// Compiler Build ID: CL-36424714
// Cuda compilation tools, release 13.0, V13.0.88
// Based on NVVM 20.0.0
//

.version 9.0
.target sm_100
.address_size 64

	// .globl	_Z11gelu_kernelPKfPfi

.visible .entry _Z11gelu_kernelPKfPfi(
	.param .u64 .ptr .align 1 _Z11gelu_kernelPKfPfi_param_0,
	.param .u64 .ptr .align 1 _Z11gelu_kernelPKfPfi_param_1,
	.param .u32 _Z11gelu_kernelPKfPfi_param_2
)
{
	.reg .pred 	%p<2>;
	.reg .b32 	%r<8>;
	.reg .b32 	%f<24>;
	.reg .b64 	%rd<8>;

	ld.param.u64 	%rd1, [_Z11gelu_kernelPKfPfi_param_0];
	ld.param.u64 	%rd2, [_Z11gelu_kernelPKfPfi_param_1];
	ld.param.u32 	%r2, [_Z11gelu_kernelPKfPfi_param_2];
	mov.u32 	%r3, %ctaid.x;
	mov.u32 	%r4, %ntid.x;
	mov.u32 	%r5, %tid.x;
	mad.lo.s32 	%r1, %r3, %r4, %r5;
	setp.ge.s32 	%p1, %r1, %r2;
	@%p1 bra 	$L__BB0_2;
	cvta.to.global.u64 	%rd3, %rd1;
	cvta.to.global.u64 	%rd4, %rd2;
	mul.wide.s32 	%rd5, %r1, 4;
	add.s64 	%rd6, %rd3, %rd5;
	ld.global.f32 	%f1, [%rd6];
	mul.f32 	%f2, %f1, %f1;
	mul.f32 	%f3, %f1, %f2;
	fma.rn.f32 	%f4, %f3, 0f3D372713, %f1;
	mul.f32 	%f5, %f4, 0f3F4C422A;
	mul.f32 	%f6, %f5, 0fC0000000;
	fma.rn.f32 	%f7, %f6, 0f3BBB989D, 0f3F000000;
	cvt.sat.f32.f32 	%f8, %f7;
	mov.f32 	%f9, 0f4B400001;
	mov.f32 	%f10, 0f437C0000;
	fma.rm.f32 	%f11, %f8, %f10, %f9;
	add.f32 	%f12, %f11, 0fCB40007F;
	neg.f32 	%f13, %f12;
	fma.rn.f32 	%f14, %f6, 0f3FB8AA3B, %f13;
	fma.rn.f32 	%f15, %f6, 0f32A57060, %f14;
	mov.b32 	%r6, %f11;
	shl.b32 	%r7, %r6, 23;
	mov.b32 	%f16, %r7;
	ex2.approx.ftz.f32 	%f17, %f15;
	fma.rn.f32 	%f18, %f17, %f16, 0f3F800000;
	rcp.rn.f32 	%f19, %f18;
	fma.rn.f32 	%f20, %f19, 0f40000000, 0fBF800000;
	mul.f32 	%f21, %f1, 0f3F000000;
	add.f32 	%f22, %f20, 0f3F800000;
	mul.f32 	%f23, %f21, %f22;
	add.s64 	%rd7, %rd4, %rd5;
	st.global.f32 	[%rd7], %f23;
$L__BB0_2:
	ret;

}


// ===== COMPILED SASS (sm_100) =====

	.target	sm_100

	.elftype	@"ET_EXEC"


//--------------------- .note.nv.tkinfo           --------------------------
	.section	.note.nv.tkinfo,"",@"SHT_NOTE"
	.sectionflags	@"SHF_NOTE_NV_TKINFO"
	.tkinfo
        /*0018*/ 	.word	0x00000002
        /*0030*/ 	.string	""
        /*0030*/ 	.string	"ptxas"
        /*0030*/ 	.string	"Cuda compilation tools, release 13.0, V13.0.88"
        /*0030*/ 	.string	"Build cuda_13.0.r13.0/compiler.36424714_0"
        /*0030*/ 	.string	"-arch sm_100 -m 64 "



//--------------------- .note.nv.cuinfo           --------------------------
	.section	.note.nv.cuinfo,"",@"SHT_NOTE"
	.sectionflags	@"SHF_NOTE_NV_CUINFO"
        /*0018*/ 	.short	0x0002
        /*001a*/ 	.short	0x0064
        /*001c*/ 	.short	0x0082
	.zero		2


//--------------------- .nv.info                  --------------------------
	.section	.nv.info,"",@"SHT_CUDA_INFO"
	.align	4


	//----- nvinfo : EIATTR_REGCOUNT
	.align		4
        /*0000*/ 	.byte	0x04, 0x2f
        /*0002*/ 	.short	(.L_1 - .L_0)
	.align		4
.L_0:
        /*0004*/ 	.word	index@(_Z11gelu_kernelPKfPfi)
        /*0008*/ 	.word	0x0000000f


	//----- nvinfo : EIATTR_FRAME_SIZE
	.align		4
.L_1:
        /*000c*/ 	.byte	0x04, 0x11
        /*000e*/ 	.short	(.L_3 - .L_2)
	.align		4
.L_2:
        /*0010*/ 	.word	index@($__internal_0_$__cuda_sm20_rcp_rn_f32_slowpath)
        /*0014*/ 	.word	0x00000000


	//----- nvinfo : EIATTR_FRAME_SIZE
	.align		4
.L_3:
        /*0018*/ 	.byte	0x04, 0x11
        /*001a*/ 	.short	(.L_5 - .L_4)
	.align		4
.L_4:
        /*001c*/ 	.word	index@(_Z11gelu_kernelPKfPfi)
        /*0020*/ 	.word	0x00000000


	//----- nvinfo : EIATTR_MIN_STACK_SIZE
	.align		4
.L_5:
        /*0024*/ 	.byte	0x04, 0x12
        /*0026*/ 	.short	(.L_7 - .L_6)
	.align		4
.L_6:
        /*0028*/ 	.word	index@(_Z11gelu_kernelPKfPfi)
        /*002c*/ 	.word	0x00000000
.L_7:


//--------------------- .nv.compat                --------------------------
	.section	.nv.compat,"",@"SHT_CUDA_COMPAT_INFO"
	.align	4
        /*0000*/ 	.byte	0x02, 0x09, 0x00, 0x00, 0x02, 0x02, 0x01, 0x00, 0x02, 0x05, 0x05, 0x00, 0x03, 0x07, 0x01, 0x01
        /*0010*/ 	.byte	0x02, 0x03, 0x00, 0x00, 0x02, 0x06, 0x01, 0x00, 0x04, 0x0b, 0x08, 0x00, 0x09, 0x00, 0x00, 0x00
        /*0020*/ 	.byte	0x00, 0x00, 0x00, 0x00


//--------------------- .nv.info._Z11gelu_kernelPKfPfi --------------------------
	.section	.nv.info._Z11gelu_kernelPKfPfi,"",@"SHT_CUDA_INFO"
	.sectionflags	@""
	.align	4


	//----- nvinfo : EIATTR_CUDA_API_VERSION
	.align		4
        /*0000*/ 	.byte	0x04, 0x37
        /*0002*/ 	.short	(.L_9 - .L_8)
.L_8:
        /*0004*/ 	.word	0x00000082


	//----- nvinfo : EIATTR_KPARAM_INFO
	.align		4
.L_9:
        /*0008*/ 	.byte	0x04, 0x17
        /*000a*/ 	.short	(.L_11 - .L_10)
.L_10:
        /*000c*/ 	.word	0x00000000
        /*0010*/ 	.short	0x0002
        /*0012*/ 	.short	0x0010
        /*0014*/ 	.byte	0x00, 0xf0, 0x11, 0x00


	//----- nvinfo : EIATTR_KPARAM_INFO
	.align		4
.L_11:
        /*0018*/ 	.byte	0x04, 0x17
        /*001a*/ 	.short	(.L_13 - .L_12)
.L_12:
        /*001c*/ 	.word	0x00000000
        /*0020*/ 	.short	0x0001
        /*0022*/ 	.short	0x0008
        /*0024*/ 	.byte	0x00, 0xf5, 0x21, 0x00


	//----- nvinfo : EIATTR_KPARAM_INFO
	.align		4
.L_13:
        /*0028*/ 	.byte	0x04, 0x17
        /*002a*/ 	.short	(.L_15 - .L_14)
.L_14:
        /*002c*/ 	.word	0x00000000
        /*0030*/ 	.short	0x0000
        /*0032*/ 	.short	0x0000
        /*0034*/ 	.byte	0x00, 0xf5, 0x21, 0x00


	//----- nvinfo : EIATTR_SPARSE_MMA_MASK
	.align		4
.L_15:
        /*0038*/ 	.byte	0x03, 0x50
        /*003a*/ 	.short	0x0000


	//----- nvinfo : EIATTR_MAXREG_COUNT
	.align		4
        /*003c*/ 	.byte	0x03, 0x1b
        /*003e*/ 	.short	0x00ff


	//----- nvinfo : EIATTR_MERCURY_ISA_VERSION
	.align		4
        /*0040*/ 	.byte	0x03, 0x5f
        /*0042*/ 	.short	0x0101


	//----- nvinfo : EIATTR_VRC_CTA_INIT_COUNT
	.align		4
        /*0044*/ 	.byte	0x02, 0x4a
	.zero		1
	.zero		1


	//----- nvinfo : EIATTR_EXIT_INSTR_OFFSETS
	.align		4
        /*0048*/ 	.byte	0x04, 0x1c
        /*004a*/ 	.short	(.L_17 - .L_16)


	//   ....[0]....
.L_16:
        /*004c*/ 	.word	0x00000070


	//   ....[1]....
        /*0050*/ 	.word	0x00000310


	//----- nvinfo : EIATTR_CRS_STACK_SIZE
	.align		4
.L_17:
        /*0054*/ 	.byte	0x04, 0x1e
        /*0056*/ 	.short	(.L_19 - .L_18)
.L_18:
        /*0058*/ 	.word	0x00000000


	//----- nvinfo : EIATTR_CBANK_PARAM_SIZE
	.align		4
.L_19:
        /*005c*/ 	.byte	0x03, 0x19
        /*005e*/ 	.short	0x0014


	//----- nvinfo : EIATTR_PARAM_CBANK
	.align		4
        /*0060*/ 	.byte	0x04, 0x0a
        /*0062*/ 	.short	(.L_21 - .L_20)
	.align		4
.L_20:
        /*0064*/ 	.word	index@(.nv.constant0._Z11gelu_kernelPKfPfi)
        /*0068*/ 	.short	0x0380
        /*006a*/ 	.short	0x0014


	//----- nvinfo : EIATTR_SW_WAR
	.align		4
.L_21:
        /*006c*/ 	.byte	0x04, 0x36
        /*006e*/ 	.short	(.L_23 - .L_22)
.L_22:
        /*0070*/ 	.word	0x00000008
.L_23:


//--------------------- .nv.callgraph             --------------------------
	.section	.nv.callgraph,"",@"SHT_CUDA_CALLGRAPH"
	.align	4
	.sectionentsize	8
	.align		4
        /*0000*/ 	.word	0x00000000
	.align		4
        /*0004*/ 	.word	0xffffffff
	.align		4
        /*0008*/ 	.word	0x00000000
	.align		4
        /*000c*/ 	.word	0xfffffffe
	.align		4
        /*0010*/ 	.word	0x00000000
	.align		4
        /*0014*/ 	.word	0xfffffffd
	.align		4
        /*0018*/ 	.word	0x00000000
	.align		4
        /*001c*/ 	.word	0xfffffffc


//--------------------- .text._Z11gelu_kernelPKfPfi --------------------------
	.section	.text._Z11gelu_kernelPKfPfi,"ax",@progbits
	.align	128
        .global         _Z11gelu_kernelPKfPfi
        .type           _Z11gelu_kernelPKfPfi,@function
        .size           _Z11gelu_kernelPKfPfi,(.L_x_8 - _Z11gelu_kernelPKfPfi)
        .other          _Z11gelu_kernelPKfPfi,@"STO_CUDA_ENTRY STV_DEFAULT"
_Z11gelu_kernelPKfPfi:
.text._Z11gelu_kernelPKfPfi:
[----:B------:R-:W-:Y:S01]  /*0000*/  LDC R1, c[0x0][0x37c] ;  /* 0x0000df00ff017b82 */ /* 0x000fe20000000800 */
[----:B------:R-:W0:Y:S07]  /*0010*/  S2R R0, SR_TID.X ;  /* 0x0000000000007919 */ /* 0x000e2e0000002100 */
[----:B------:R-:W0:Y:S01]  /*0020*/  S2UR UR4, SR_CTAID.X ;  /* 0x00000000000479c3 */ /* 0x000e220000002500 */
[----:B------:R-:W1:Y:S07]  /*0030*/  LDCU UR5, c[0x0][0x390] ;  /* 0x00007200ff0577ac */ /* 0x000e6e0008000800 */
[----:B------:R-:W0:Y:S02]  /*0040*/  LDC R3, c[0x0][0x360] ;  /* 0x0000d800ff037b82 */ /* 0x000e240000000800 */
[----:B0-----:R-:W-:-:S05]  /*0050*/  IMAD R3, R3, UR4, R0 ;  /* 0x0000000403037c24 */ /* 0x001fca000f8e0200 */
[----:B-1----:R-:W-:-:S13]  /*0060*/  ISETP.GE.AND P0, PT, R3, UR5, PT ;  /* 0x0000000503007c0c */ /* 0x002fda000bf06270 */
[----:B------:R-:W-:Y:S05]  /*0070*/  @P0 EXIT ;  /* 0x000000000000094d */ /* 0x000fea0003800000 */
[----:B------:R-:W0:Y:S01]  /*0080*/  LDC.64 R4, c[0x0][0x380] ;  /* 0x0000e000ff047b82 */ /* 0x000e220000000a00 */
[----:B------:R-:W1:Y:S01]  /*0090*/  LDCU.64 UR4, c[0x0][0x358] ;  /* 0x00006b00ff0477ac */ /* 0x000e620008000a00 */
[----:B0-----:R-:W-:-:S06]  /*00a0*/  IMAD.WIDE R4, R3, 0x4, R4 ;  /* 0x0000000403047825 */ /* 0x001fcc00078e0204 */
[----:B-1----:R-:W2:Y:S01]  /*00b0*/  LDG.E R4, desc[UR4][R4.64] ;  /* 0x0000000404047981 */ /* 0x002ea2000c1e1900 */
[----:B------:R-:W-:Y:S02]  /*00c0*/  HFMA2 R0, -RZ, RZ, 0.96630859375, -0.0022525787353515625 ;  /* 0x3bbb989dff007431 */ /* 0x000fe400000001ff */
[----:B------:R-:W-:Y:S01]  /*00d0*/  IMAD.MOV.U32 R9, RZ, RZ, 0x437c0000 ;  /* 0x437c0000ff097424 */ /* 0x000fe200078e00ff */
[----:B------:R-:W-:Y:S01]  /*00e0*/  BSSY.RECONVERGENT B0, `(.L_x_0) ;  /* 0x000001a000007945 */ /* 0x000fe20003800200 */
[----:B--2---:R-:W-:-:S04]  /*00f0*/  FMUL R7, R4, R4 ;  /* 0x0000000404077220 */ /* 0x004fc80000400000 */
[----:B------:R-:W-:-:S04]  /*0100*/  FMUL R7, R4, R7 ;  /* 0x0000000704077220 */ /* 0x000fc80000400000 */
[----:B------:R-:W-:-:S04]  /*0110*/  FFMA R7, R7, 0.044714998453855514526, R4 ;  /* 0x3d37271307077823 */ /* 0x000fc80000000004 */
[----:B------:R-:W-:-:S04]  /*0120*/  FMUL R7, R7, 0.79788458347320556641 ;  /* 0x3f4c422a07077820 */ /* 0x000fc80000400000 */
[----:B------:R-:W-:-:S04]  /*0130*/  FMUL R7, R7, -2 ;  /* 0xc000000007077820 */ /* 0x000fc80000400000 */
[----:B------:R-:W-:-:S04]  /*0140*/  FFMA.SAT R0, R7, R0, 0.5 ;  /* 0x3f00000007007423 */ /* 0x000fc80000002000 */
[----:B------:R-:W-:-:S04]  /*0150*/  FFMA.RM R0, R0, R9, 12582913 ;  /* 0x4b40000100007423 */ /* 0x000fc80000004009 */
[C---:B------:R-:W-:Y:S01]  /*0160*/  FADD R2, R0.reuse, -12583039 ;  /* 0xcb40007f00027421 */ /* 0x040fe20000000000 */
[----:B------:R-:W-:-:S03]  /*0170*/  SHF.L.U32 R0, R0, 0x17, RZ ;  /* 0x0000001700007819 */ /* 0x000fc600000006ff */
[----:B------:R-:W-:-:S04]  /*0180*/  FFMA R2, R7, 1.4426950216293334961, -R2 ;  /* 0x3fb8aa3b07027823 */ /* 0x000fc80000000802 */
[----:B------:R-:W-:-:S04]  /*0190*/  FFMA R2, R7, 1.925963033500011079e-08, R2 ;  /* 0x32a5706007027823 */ /* 0x000fc80000000002 */
[----:B------:R-:W0:Y:S02]  /*01a0*/  MUFU.EX2 R5, R2 ;  /* 0x0000000200057308 */ /* 0x000e240000000800 */
[----:B0-----:R-:W-:-:S04]  /*01b0*/  FFMA R0, R0, R5, 1 ;  /* 0x3f80000000007423 */ /* 0x001fc80000000005 */
[----:B------:R-:W-:-:S05]  /*01c0*/  VIADD R5, R0, 0x1800000 ;  /* 0x0180000000057836 */ /* 0x000fca0000000000 */
[----:B------:R-:W-:-:S04]  /*01d0*/  LOP3.LUT R5, R5, 0x7f800000, RZ, 0xc0, !PT ;  /* 0x7f80000005057812 */ /* 0x000fc800078ec0ff */
[----:B------:R-:W-:-:S13]  /*01e0*/  ISETP.GT.U32.AND P0, PT, R5, 0x1ffffff, PT ;  /* 0x01ffffff0500780c */ /* 0x000fda0003f04070 */
[----:B------:R-:W-:Y:S05]  /*01f0*/  @P0 BRA `(.L_x_1) ;  /* 0x0000000000100947 */ /* 0x000fea0003800000 */
[----:B------:R-:W-:-:S07]  /*0200*/  MOV R6, 0x220 ;  /* 0x0000022000067802 */ /* 0x000fce0000000f00 */
[----:B------:R-:W-:Y:S05]  /*0210*/  CALL.REL.NOINC `($__internal_0_$__cuda_sm20_rcp_rn_f32_slowpath) ;  /* 0x0000000000407944 */ /* 0x000fea0003c00000 */
[----:B------:R-:W-:Y:S01]  /*0220*/  MOV R2, R5 ;  /* 0x0000000500027202 */ /* 0x000fe20000000f00 */
[----:B------:R-:W-:Y:S06]  /*0230*/  BRA `(.L_x_2) ;  /* 0x0000000000107947 */ /* 0x000fec0003800000 */
.L_x_1:
[----:B------:R-:W0:Y:S02]  /*0240*/  MUFU.RCP R5, R0 ;  /* 0x0000000000057308 */ /* 0x000e240000001000 */
[----:B0-----:R-:W-:-:S04]  /*0250*/  FFMA R2, R0, R5, -1 ;  /* 0xbf80000000027423 */ /* 0x001fc80000000005 */
[----:B------:R-:W-:-:S04]  /*0260*/  FADD.FTZ R2, -R2, -RZ ;  /* 0x800000ff02027221 */ /* 0x000fc80000010100 */
[----:B------:R-:W-:-:S07]  /*0270*/  FFMA R2, R5, R2, R5 ;  /* 0x0000000205027223 */ /* 0x000fce0000000005 */
.L_x_2:
[----:B------:R-:W-:Y:S05]  /*0280*/  BSYNC.RECONVERGENT B0 ;  /* 0x0000000000007941 */ /* 0x000fea0003800200 */
.L_x_0:
[----:B------:R-:W0:Y:S01]  /*0290*/  LDC.64 R6, c[0x0][0x388] ;  /* 0x0000e200ff067b82 */ /* 0x000e220000000a00 */
[----:B------:R-:W-:Y:S02]  /*02a0*/  IMAD.MOV.U32 R5, RZ, RZ, 0x40000000 ;  /* 0x40000000ff057424 */ /* 0x000fe400078e00ff */
[----:B------:R-:W-:Y:S02]  /*02b0*/  FMUL R4, R4, 0.5 ;  /* 0x3f00000004047820 */ /* 0x000fe40000400000 */
[----:B------:R-:W-:-:S04]  /*02c0*/  FFMA R2, R2, R5, -1 ;  /* 0xbf80000002027423 */ /* 0x000fc80000000005 */
[----:B------:R-:W-:-:S04]  /*02d0*/  FADD R5, R2, 1 ;  /* 0x3f80000002057421 */ /* 0x000fc80000000000 */
[----:B------:R-:W-:Y:S01]  /*02e0*/  FMUL R5, R4, R5 ;  /* 0x0000000504057220 */ /* 0x000fe20000400000 */
[----:B0-----:R-:W-:-:S05]  /*02f0*/  IMAD.WIDE R2, R3, 0x4, R6 ;  /* 0x0000000403027825 */ /* 0x001fca00078e0206 */
[----:B------:R-:W-:Y:S01]  /*0300*/  STG.E desc[UR4][R2.64], R5 ;  /* 0x0000000502007986 */ /* 0x000fe2000c101904 */
[----:B------:R-:W-:Y:S05]  /*0310*/  EXIT ;  /* 0x000000000000794d */ /* 0x000fea0003800000 */
        .weak           $__internal_0_$__cuda_sm20_rcp_rn_f32_slowpath
        .type           $__internal_0_$__cuda_sm20_rcp_rn_f32_slowpath,@function
        .size           $__internal_0_$__cuda_sm20_rcp_rn_f32_slowpath,(.L_x_8 - $__internal_0_$__cuda_sm20_rcp_rn_f32_slowpath)
$__internal_0_$__cuda_sm20_rcp_rn_f32_slowpath:
[----:B------:R-:W-:Y:S01]  /*0320*/  SHF.L.U32 R2, R0, 0x1, RZ ;  /* 0x0000000100027819 */ /* 0x000fe200000006ff */
[----:B------:R-:W-:Y:S03]  /*0330*/  BSSY.RECONVERGENT B1, `(.L_x_3) ;  /* 0x0000030000017945 */ /* 0x000fe60003800200 */
[----:B------:R-:W-:-:S04]  /*0340*/  SHF.R.U32.HI R2, RZ, 0x18, R2 ;  /* 0x00000018ff027819 */ /* 0x000fc80000011602 */
[----:B------:R-:W-:-:S13]  /*0350*/  ISETP.NE.U32.AND P0, PT, R2, RZ, PT ;  /* 0x000000ff0200720c */ /* 0x000fda0003f05070 */
[----:B------:R-:W-:Y:S05]  /*0360*/  @P0 BRA `(.L_x_4) ;  /* 0x0000000000280947 */ /* 0x000fea0003800000 */
[----:B------:R-:W-:-:S05]  /*0370*/  IMAD.SHL.U32 R2, R0, 0x2, RZ ;  /* 0x0000000200027824 */ /* 0x000fca00078e00ff */
[----:B------:R-:W-:-:S13]  /*0380*/  ISETP.NE.AND P0, PT, R2, RZ, PT ;  /* 0x000000ff0200720c */ /* 0x000fda0003f05270 */
[----:B------:R-:W-:Y:S01]  /*0390*/  @P0 FFMA R7, R0, 1.84467440737095516160e+19, RZ ;  /* 0x5f80000000070823 */ /* 0x000fe200000000ff */
[----:B------:R-:W-:Y:S08]  /*03a0*/  @!P0 MUFU.RCP R5, R0 ;  /* 0x0000000000058308 */ /* 0x000ff00000001000 */
[----:B------:R-:W0:Y:S02]  /*03b0*/  @P0 MUFU.RCP R2, R7 ;  /* 0x0000000700020308 */ /* 0x000e240000001000 */
[----:B0-----:R-:W-:-:S04]  /*03c0*/  @P0 FFMA R8, R7, R2, -1 ;  /* 0xbf80000007080423 */ /* 0x001fc80000000002 */
[----:B------:R-:W-:-:S04]  /*03d0*/  @P0 FADD.FTZ R9, -R8, -RZ ;  /* 0x800000ff08090221 */ /* 0x000fc80000010100 */
[----:B------:R-:W-:-:S04]  /*03e0*/  @P0 FFMA R2, R2, R9, R2 ;  /* 0x0000000902020223 */ /* 0x000fc80000000002 */
[----:B------:R-:W-:Y:S01]  /*03f0*/  @P0 FFMA R5, R2, 1.84467440737095516160e+19, RZ ;  /* 0x5f80000002050823 */ /* 0x000fe200000000ff */
[----:B------:R-:W-:Y:S06]  /*0400*/  BRA `(.L_x_5) ;  /* 0x0000000000887947 */ /* 0x000fec0003800000 */
.L_x_4:
[----:B------:R-:W-:-:S04]  /*0410*/  IADD3 R5, PT, PT, R2, -0xfd, RZ ;  /* 0xffffff0302057810 */ /* 0x000fc80007ffe0ff */
[----:B------:R-:W-:-:S13]  /*0420*/  ISETP.GT.U32.AND P0, PT, R5, 0x1, PT ;  /* 0x000000010500780c */ /* 0x000fda0003f04070 */
[----:B------:R-:W-:Y:S05]  /*0430*/  @P0 BRA `(.L_x_6) ;  /* 0x0000000000780947 */ /* 0x000fea0003800000 */
[----:B------:R-:W-:Y:S01]  /*0440*/  LOP3.LUT R7, R0, 0x7fffff, RZ, 0xc0, !PT ;  /* 0x007fffff00077812 */ /* 0x000fe200078ec0ff */
[----:B------:R-:W-:-:S03]  /*0450*/  HFMA2 R12, -RZ, RZ, 0, 1.78813934326171875e-07 ;  /* 0x00000003ff0c7431 */ /* 0x000fc600000001ff */
[----:B------:R-:W-:-:S04]  /*0460*/  LOP3.LUT R7, R7, 0x3f800000, RZ, 0xfc, !PT ;  /* 0x3f80000007077812 */ /* 0x000fc800078efcff */
[----:B------:R-:W0:Y:S01]  /*0470*/  MUFU.RCP R8, R7 ;  /* 0x0000000700087308 */ /* 0x000e220000001000 */
[----:B------:R-:W-:Y:S01]  /*0480*/  SHF.L.U32 R11, R12, R5, RZ ;  /* 0x000000050c0b7219 */ /* 0x000fe200000006ff */
[----:B0-----:R-:W-:-:S04]  /*0490*/  FFMA R9, R7, R8, -1 ;  /* 0xbf80000007097423 */ /* 0x001fc80000000008 */
[----:B------:R-:W-:-:S04]  /*04a0*/  FADD.FTZ R9, -R9, -RZ ;  /* 0x800000ff09097221 */ /* 0x000fc80000010100 */
[CCC-:B------:R-:W-:Y:S01]  /*04b0*/  FFMA.RM R10, R8.reuse, R9.reuse, R8.reuse ;  /* 0x00000009080a7223 */ /* 0x1c0fe20000004008 */
[----:B------:R-:W-:-:S04]  /*04c0*/  FFMA.RP R9, R8, R9, R8 ;  /* 0x0000000908097223 */ /* 0x000fc80000008008 */
[C---:B------:R-:W-:Y:S02]  /*04d0*/  LOP3.LUT R8, R10.reuse, 0x7fffff, RZ, 0xc0, !PT ;  /* 0x007fffff0a087812 */ /* 0x040fe400078ec0ff */
[----:B------:R-:W-:Y:S02]  /*04e0*/  FSETP.NEU.FTZ.AND P0, PT, R10, R9, PT ;  /* 0x000000090a00720b */ /* 0x000fe40003f1d000 */
[----:B------:R-:W-:Y:S02]  /*04f0*/  LOP3.LUT R8, R8, 0x800000, RZ, 0xfc, !PT ;  /* 0x0080000008087812 */ /* 0x000fe400078efcff */
[----:B------:R-:W-:Y:S02]  /*0500*/  SEL R9, RZ, 0xffffffff, !P0 ;  /* 0xffffffffff097807 */ /* 0x000fe40004000000 */
[----:B------:R-:W-:-:S03]  /*0510*/  LOP3.LUT R10, R11, R8, RZ, 0xc0, !PT ;  /* 0x000000080b0a7212 */ /* 0x000fc600078ec0ff */
[----:B------:R-:W-:Y:S01]  /*0520*/  IMAD.MOV R9, RZ, RZ, -R9 ;  /* 0x000000ffff097224 */ /* 0x000fe200078e0a09 */
[----:B------:R-:W-:-:S04]  /*0530*/  SHF.R.U32.HI R10, RZ, R5, R10 ;  /* 0x00000005ff0a7219 */ /* 0x000fc8000001160a */
[----:B------:R-:W-:Y:S02]  /*0540*/  LOP3.LUT P1, RZ, R9, R5, R8, 0xf8, !PT ;  /* 0x0000000509ff7212 */ /* 0x000fe4000782f808 */
[C---:B------:R-:W-:Y:S02]  /*0550*/  LOP3.LUT P0, RZ, R10.reuse, 0x1, RZ, 0xc0, !PT ;  /* 0x000000010aff7812 */ /* 0x040fe4000780c0ff */
[----:B------:R-:W-:-:S04]  /*0560*/  LOP3.LUT P2, RZ, R10, 0x2, RZ, 0xc0, !PT ;  /* 0x000000020aff7812 */ /* 0x000fc8000784c0ff */
[----:B------:R-:W-:Y:S02]  /*0570*/  PLOP3.LUT P0, PT, P0, P1, P2, 0xe0, 0x0 ;  /* 0x000000000000781c */ /* 0x000fe40000703c20 */
[----:B------:R-:W-:Y:S02]  /*0580*/  LOP3.LUT P1, RZ, R0, 0x7fffff, RZ, 0xc0, !PT ;  /* 0x007fffff00ff7812 */ /* 0x000fe4000782c0ff */
[----:B------:R-:W-:-:S04]  /*0590*/  SEL R5, RZ, 0x1, !P0 ;  /* 0x00000001ff057807 */ /* 0x000fc80004000000 */
[----:B------:R-:W-:-:S04]  /*05a0*/  IADD3 R5, PT, PT, -R5, RZ, RZ ;  /* 0x000000ff05057210 */ /* 0x000fc80007ffe1ff */
[----:B------:R-:W-:Y:S02]  /*05b0*/  ISETP.GE.AND P0, PT, R5, RZ, PT ;  /* 0x000000ff0500720c */ /* 0x000fe40003f06270 */
[----:B------:R-:W-:-:S04]  /*05c0*/  IADD3 R5, PT, PT, R2, -0xfc, RZ ;  /* 0xffffff0402057810 */ /* 0x000fc80007ffe0ff */
[----:B------:R-:W-:-:S07]  /*05d0*/  SHF.R.U32.HI R5, RZ, R5, R8 ;  /* 0x00000005ff057219 */ /* 0x000fce0000011608 */
[----:B------:R-:W-:-:S05]  /*05e0*/  @!P0 VIADD R5, R5, 0x1 ;  /* 0x0000000105058836 */ /* 0x000fca0000000000 */
[----:B------:R-:W-:-:S04]  /*05f0*/  @!P1 SHF.L.U32 R5, R5, 0x1, RZ ;  /* 0x0000000105059819 */ /* 0x000fc800000006ff */
[----:B------:R-:W-:Y:S01]  /*0600*/  LOP3.LUT R5, R5, 0x80000000, R0, 0xf8, !PT ;  /* 0x8000000005057812 */ /* 0x000fe200078ef800 */
[----:B------:R-:W-:Y:S06]  /*0610*/  BRA `(.L_x_5) ;  /* 0x0000000000047947 */ /* 0x000fec0003800000 */
.L_x_6:
[----:B------:R0:W1:Y:S02]  /*0620*/  MUFU.RCP R5, R0 ;  /* 0x0000000000057308 */ /* 0x0000640000001000 */
.L_x_5:
[----:B------:R-:W-:Y:S05]  /*0630*/  BSYNC.RECONVERGENT B1 ;  /* 0x0000000000017941 */ /* 0x000fea0003800200 */
.L_x_3:
[----:B------:R-:W-:-:S04]  /*0640*/  MOV R7, 0x0 ;  /* 0x0000000000077802 */ /* 0x000fc80000000f00 */
[----:B01----:R-:W-:Y:S05]  /*0650*/  RET.REL.NODEC R6 `(_Z11gelu_kernelPKfPfi) ;  /* 0xfffffff806687950 */ /* 0x003fea0003c3ffff */
.L_x_7:
[----:B------:R-:W-:-:S00]  /*0660*/  BRA `(.L_x_7) ;  /* 0xfffffffc00fc7947 */ /* 0x000fc0000383ffff */
[----:B------:R-:W-:-:S00]  /*0670*/  NOP ;  /* 0x0000000000007918 */ /* 0x000fc00000000000 */
        /* <DEDUP_REMOVED lines=8> */
.L_x_8:


//--------------------- .nv.shared.reserved.0     --------------------------
	.section	.nv.shared.reserved.0,"aw",@nobits
	.weak		__nv_reservedSMEM_offset_0_alias
	.size		__nv_reservedSMEM_offset_0_alias, 0, 64
	.other		__nv_reservedSMEM_offset_0_alias,@"STO_CUDA_RESERVED_SHARED STV_DEFAULT"
__nv_reservedSMEM_offset_0_alias:
	.zero		0
	.zero		64


//--------------------- .nv.constant0._Z11gelu_kernelPKfPfi --------------------------
	.section	.nv.constant0._Z11gelu_kernelPKfPfi,"a",@progbits
	.sectionflags	@""
	.align	4
.nv.constant0._Z11gelu_kernelPKfPfi:
	.zero		916


//--------------------- SYMBOLS --------------------------

	.type		.nv.reservedSmem.offset0,@object
	.size		.nv.reservedSmem.offset0,0x4
